	.headerflags	@"EF_CUDA_TEXMODE_UNIFIED EF_CUDA_64BIT_ADDRESS EF_CUDA_ACCELERATORS EF_CUDA_SM90 EF_CUDA_VIRTUAL_SM(EF_CUDA_SM90)"
	.elftype	@"ET_EXEC"


//--------------------- .nv.info                  --------------------------
	.section	.nv.info,"",@"SHT_CUDA_INFO"
	.align	4


	//----- nvinfo : EIATTR_REGCOUNT
	.align		4
        /*0000*/ 	.byte	0x04, 0x2f
        /*0002*/ 	.short	(.L_1 - .L_0)
	.align		4
.L_0:
        /*0004*/ 	.word	index@(triton_poi_fused_add_11)
        /*0008*/ 	.word	0x00000014


	//----- nvinfo : EIATTR_MIN_STACK_SIZE
	.align		4
.L_1:
        /*000c*/ 	.byte	0x04, 0x12
        /*000e*/ 	.short	(.L_3 - .L_2)
	.align		4
.L_2:
        /*0010*/ 	.word	index@(triton_poi_fused_add_11)
        /*0014*/ 	.word	0x00000000


	//----- nvinfo : EIATTR_FRAME_SIZE
	.align		4
.L_3:
        /*0018*/ 	.byte	0x04, 0x11
        /*001a*/ 	.short	(.L_5 - .L_4)
	.align		4
.L_4:
        /*001c*/ 	.word	index@(triton_poi_fused_add_11)
        /*0020*/ 	.word	0x00000000


	//----- nvinfo : EIATTR_MIN_STACK_SIZE
	.align		4
.L_5:
        /*0024*/ 	.byte	0x04, 0x12
        /*0026*/ 	.short	(.L_7 - .L_6)
	.align		4
.L_6:
        /*0028*/ 	.word	index@(triton_poi_fused_add_11)
        /*002c*/ 	.word	0x00000000
.L_7:


//--------------------- .nv.info.triton_poi_fused_add_11 --------------------------
	.section	.nv.info.triton_poi_fused_add_11,"",@"SHT_CUDA_INFO"
	.sectionflags	@""
	.align	4


	//----- nvinfo : EIATTR_CUDA_API_VERSION
	.align		4
        /*0000*/ 	.byte	0x04, 0x37
        /*0002*/ 	.short	(.L_9 - .L_8)
.L_8:
        /*0004*/ 	.word	0x0000007c


	//----- nvinfo : EIATTR_KPARAM_INFO
	.align		4
.L_9:
        /*0008*/ 	.byte	0x04, 0x17
        /*000a*/ 	.short	(.L_11 - .L_10)
.L_10:
        /*000c*/ 	.word	0x00000000
        /*0010*/ 	.short	0x0004
        /*0012*/ 	.short	0x001c
        /*0014*/ 	.byte	0x00, 0xf0, 0x11, 0x00


	//----- nvinfo : EIATTR_KPARAM_INFO
	.align		4
.L_11:
        /*0018*/ 	.byte	0x04, 0x17
        /*001a*/ 	.short	(.L_13 - .L_12)
.L_12:
        /*001c*/ 	.word	0x00000000
        /*0020*/ 	.short	0x0003
        /*0022*/ 	.short	0x0018
        /*0024*/ 	.byte	0x00, 0xf0, 0x11, 0x00


	//----- nvinfo : EIATTR_KPARAM_INFO
	.align		4
.L_13:
        /*0028*/ 	.byte	0x04, 0x17
        /*002a*/ 	.short	(.L_15 - .L_14)
.L_14:
        /*002c*/ 	.word	0x00000000
        /*0030*/ 	.short	0x0002
        /*0032*/ 	.short	0x0010
        /*0034*/ 	.byte	0x00, 0xf4, 0x21, 0x00


	//----- nvinfo : EIATTR_KPARAM_INFO
	.align		4
.L_15:
        /*0038*/ 	.byte	0x04, 0x17
        /*003a*/ 	.short	(.L_17 - .L_16)
.L_16:
        /*003c*/ 	.word	0x00000000
        /*0040*/ 	.short	0x0001
        /*0042*/ 	.short	0x0008
        /*0044*/ 	.byte	0x00, 0xf4, 0x21, 0x00


	//----- nvinfo : EIATTR_KPARAM_INFO
	.align		4
.L_17:
        /*0048*/ 	.byte	0x04, 0x17
        /*004a*/ 	.short	(.L_19 - .L_18)
.L_18:
        /*004c*/ 	.word	0x00000000
        /*0050*/ 	.short	0x0000
        /*0052*/ 	.short	0x0000
        /*0054*/ 	.byte	0x00, 0xf4, 0x21, 0x00


	//----- nvinfo : EIATTR_SPARSE_MMA_MASK
	.align		4
.L_19:
        /*0058*/ 	.byte	0x03, 0x50
        /*005a*/ 	.short	0x0000


	//----- nvinfo : EIATTR_MAXREG_COUNT
	.align		4
        /*005c*/ 	.byte	0x03, 0x1b
        /*005e*/ 	.short	0x00ff


	//----- nvinfo : EIATTR_EXIT_INSTR_OFFSETS
	.align		4
        /*0060*/ 	.byte	0x04, 0x1c
        /*0062*/ 	.short	(.L_21 - .L_20)


	//   ....[0]....
.L_20:
        /*0064*/ 	.word	0x000004f0


	//   ....[1]....
        /*0068*/ 	.word	0x00000520


	//----- nvinfo : EIATTR_REQNTID
	.align		4
.L_21:
        /*006c*/ 	.byte	0x04, 0x10
        /*006e*/ 	.short	(.L_23 - .L_22)
.L_22:
        /*0070*/ 	.word	0x00000020
        /*0074*/ 	.word	0x00000001
        /*0078*/ 	.word	0x00000001


	//----- nvinfo : EIATTR_CBANK_PARAM_SIZE
	.align		4
.L_23:
        /*007c*/ 	.byte	0x03, 0x19
        /*007e*/ 	.short	0x0020


	//----- nvinfo : EIATTR_PARAM_CBANK
	.align		4
        /*0080*/ 	.byte	0x04, 0x0a
        /*0082*/ 	.short	(.L_25 - .L_24)
	.align		4
.L_24:
        /*0084*/ 	.word	index@(.nv.constant0.triton_poi_fused_add_11)
        /*0088*/ 	.short	0x0210
        /*008a*/ 	.short	0x0020


	//----- nvinfo : EIATTR_SW_WAR
	.align		4
.L_25:
        /*008c*/ 	.byte	0x04, 0x36
        /*008e*/ 	.short	(.L_27 - .L_26)
.L_26:
        /*0090*/ 	.word	0x00000008
.L_27:


//--------------------- .nv.callgraph             --------------------------
	.section	.nv.callgraph,"",@"SHT_CUDA_CALLGRAPH"
	.align	4
	.sectionentsize	8
	.align		4
        /*0000*/ 	.word	0x00000000
	.align		4
        /*0004*/ 	.word	0xffffffff
	.align		4
        /*0008*/ 	.word	0x00000000
	.align		4
        /*000c*/ 	.word	0xfffffffe
	.align		4
        /*0010*/ 	.word	0x00000000
	.align		4
        /*0014*/ 	.word	0xfffffffd
	.align		4
        /*0018*/ 	.word	0x00000000
	.align		4
        /*001c*/ 	.word	0xfffffffc


//--------------------- .text.triton_poi_fused_add_11 --------------------------
	.section	.text.triton_poi_fused_add_11,"ax",@progbits
	.sectionflags	@"SHF_BARRIERS=1"
	.align	128
        .global         triton_poi_fused_add_11
        .type           triton_poi_fused_add_11,@function
        .size           triton_poi_fused_add_11,(.L_x_1 - triton_poi_fused_add_11)
        .other          triton_poi_fused_add_11,@"STO_CUDA_ENTRY STV_DEFAULT"
triton_poi_fused_add_11:
.text.triton_poi_fused_add_11:
[----:B------:R-:W0:Y:S02]  /*0000*/  LDC R1, c[0x0][0x28] ;  /* 0x00000a00ff017b82 */ /* 0x000e240000000800 */
[----:B------:R-:W1:Y:S01]  /*0010*/  S2R R17, SR_TID.X ;  /* 0x0000000000117919 */ /* 0x000e620000002100 */
[----:B------:R-:W2:Y:S01]  /*0020*/  LDC.64 R4, c[0x0][0x218] ;  /* 0x00008600ff047b82 */ /* 0x000ea20000000a00 */
[----:B------:R-:W-:Y:S01]  /*0030*/  IMAD.MOV.U32 R12, RZ, RZ, RZ ;  /* 0x000000ffff0c7224 */ /* 0x000fe200078e00ff */
[----:B------:R-:W-:Y:S01]  /*0040*/  ULDC.64 UR6, c[0x0][0x208] ;  /* 0x0000820000067ab9 */ /* 0x000fe20000000a00 */
[----:B------:R-:W3:Y:S01]  /*0050*/  S2R R6, SR_CTAID.Y ;  /* 0x0000000000067919 */ /* 0x000ee20000002600 */
[----:B------:R-:W-:Y:S01]  /*0060*/  IMAD.MOV.U32 R15, RZ, RZ, RZ ;  /* 0x000000ffff0f7224 */ /* 0x000fe200078e00ff */
[----:B------:R-:W4:Y:S01]  /*0070*/  S2R R8, SR_CTAID.X ;  /* 0x0000000000087919 */ /* 0x000f220000002500 */
[----:B-1----:R-:W-:Y:S02]  /*0080*/  LOP3.LUT R2, R17, 0x10, RZ, 0xc0, !PT ;  /* 0x0000001011027812 */ /* 0x002fe400078ec0ff */
[----:B------:R-:W-:Y:S02]  /*0090*/  SHF.R.U32.HI R0, RZ, 0x1, R17 ;  /* 0x00000001ff007819 */ /* 0x000fe40000011611 */
[----:B------:R-:W-:-:S02]  /*00a0*/  SHF.R.U32.HI R3, RZ, 0x1, R2 ;  /* 0x00000001ff037819 */ /* 0x000fc40000011602 */
[----:B------:R-:W-:Y:S02]  /*00b0*/  SGXT.U32 R0, R0, 0x3 ;  /* 0x000000030000781a */ /* 0x000fe40000000000 */
[----:B---3--:R-:W-:Y:S01]  /*00c0*/  SHF.R.S32.HI R11, RZ, 0x1b, R6 ;  /* 0x0000001bff0b7819 */ /* 0x008fe20000011406 */
[----:B----4-:R-:W-:Y:S01]  /*00d0*/  IMAD.SHL.U32 R8, R8, 0x2, RZ ;  /* 0x0000000208087824 */ /* 0x010fe200078e00ff */
[----:B------:R-:W-:Y:S01]  /*00e0*/  LOP3.LUT R9, R0, R3, RZ, 0xfc, !PT ;  /* 0x0000000300097212 */ /* 0x000fe200078efcff */
[----:B------:R-:W-:Y:S01]  /*00f0*/  IMAD.SHL.U32 R0, R6, 0x10, RZ ;  /* 0x0000001006007824 */ /* 0x000fe200078e00ff */
[----:B------:R-:W1:Y:S01]  /*0100*/  LDC.64 R2, c[0x0][0x210] ;  /* 0x00008400ff027b82 */ /* 0x000e620000000a00 */
[----:B------:R-:W-:Y:S02]  /*0110*/  SGXT R11, R11, 0x1 ;  /* 0x000000010b0b781a */ /* 0x000fe40000000200 */
[----:B------:R-:W-:Y:S02]  /*0120*/  LOP3.LUT R7, R8, 0x1, R17, 0xf8, !PT ;  /* 0x0000000108077812 */ /* 0x000fe400078ef811 */
[----:B------:R-:W-:-:S02]  /*0130*/  LOP3.LUT R6, R9, R0, RZ, 0xfc, !PT ;  /* 0x0000000009067212 */ /* 0x000fc400078efcff */
[----:B------:R-:W-:Y:S02]  /*0140*/  ISETP.GE.AND P0, PT, R7, 0x4, PT ;  /* 0x000000040700780c */ /* 0x000fe40003f06270 */
[----:B------:R-:W-:Y:S01]  /*0150*/  LEA.HI R11, R11, R6, RZ, 0x2 ;  /* 0x000000060b0b7211 */ /* 0x000fe200078f10ff */
[C---:B------:R-:W-:Y:S01]  /*0160*/  IMAD R7, R6.reuse, 0x4, R7 ;  /* 0x0000000406077824 */ /* 0x040fe200078e0207 */
[C---:B------:R-:W-:Y:S02]  /*0170*/  ISETP.GE.AND P1, PT, R6.reuse, 0x10, PT ;  /* 0x000000100600780c */ /* 0x040fe40003f26270 */
[----:B------:R-:W-:Y:S02]  /*0180*/  LOP3.LUT R11, R11, 0xfffffffc, RZ, 0xc0, !PT ;  /* 0xfffffffc0b0b7812 */ /* 0x000fe400078ec0ff */
[----:B------:R-:W-:-:S03]  /*0190*/  ISETP.LT.AND P0, PT, R6, 0x10, !P0 ;  /* 0x000000100600780c */ /* 0x000fc60004701270 */
[----:B------:R-:W-:-:S04]  /*01a0*/  IMAD.IADD R11, R6, 0x1, -R11 ;  /* 0x00000001060b7824 */ /* 0x000fc800078e0a0b */
[----:B--2---:R-:W-:-:S04]  /*01b0*/  IMAD.WIDE R4, R11, 0x4, R4 ;  /* 0x000000040b047825 */ /* 0x004fc800078e0204 */
[----:B-1----:R-:W-:Y:S01]  /*01c0*/  IMAD.WIDE R2, R7, 0x4, R2 ;  /* 0x0000000407027825 */ /* 0x002fe200078e0202 */
[----:B------:R1:W2:Y:S01]  /*01d0*/  @!P1 LDG.E.EL R15, desc[UR6][R4.64] ;  /* 0x00000006040f9981 */ /* 0x0002a2000c2e1900 */
[----:B------:R-:W-:Y:S01]  /*01e0*/  LOP3.LUT R0, R0, 0xf, R17, 0xf8, !PT ;  /* 0x0000000f00007812 */ /* 0x000fe200078ef811 */
[----:B------:R-:W3:Y:S02]  /*01f0*/  LDC.64 R6, c[0x0][0x220] ;  /* 0x00008800ff067b82 */ /* 0x000ee40000000a00 */
[----:B------:R-:W2:Y:S01]  /*0200*/  @P0 LDG.E.EL R12, desc[UR6][R2.64] ;  /* 0x00000006020c0981 */ /* 0x000ea2000c2e1900 */
[----:B------:R-:W-:Y:S02]  /*0210*/  SHF.R.S32.HI R11, RZ, 0x1f, R0 ;  /* 0x0000001fff0b7819 */ /* 0x000fe40000011400 */
[----:B------:R-:W-:Y:S02]  /*0220*/  SHF.R.U32.HI R13, RZ, 0x4, R17 ;  /* 0x00000004ff0d7819 */ /* 0x000fe40000011611 */
[----:B------:R-:W-:-:S02]  /*0230*/  LEA.HI R10, R11, R0, RZ, 0x2 ;  /* 0x000000000b0a7211 */ /* 0x000fc400078f10ff */
[----:B------:R-:W-:Y:S02]  /*0240*/  SGXT.U32 R11, R13, 0x1 ;  /* 0x000000010d0b781a */ /* 0x000fe40000000000 */
[C---:B------:R-:W-:Y:S01]  /*0250*/  LOP3.LUT R13, R10.reuse, 0xfffffffc, RZ, 0xc0, !PT ;  /* 0xfffffffc0a0d7812 */ /* 0x040fe200078ec0ff */
[----:B------:R-:W-:Y:S01]  /*0260*/  IMAD.SHL.U32 R10, R10, 0x4, RZ ;  /* 0x000000040a0a7824 */ /* 0x000fe200078e00ff */
[----:B------:R-:W-:-:S03]  /*0270*/  LOP3.LUT R8, R8, R11, RZ, 0xfc, !PT ;  /* 0x0000000b08087212 */ /* 0x000fc600078efcff */
[----:B------:R-:W-:Y:S01]  /*0280*/  IMAD.IADD R13, R0, 0x1, -R13 ;  /* 0x00000001000d7824 */ /* 0x000fe200078e0a0d */
[----:B------:R-:W-:Y:S02]  /*0290*/  ISETP.GE.AND P1, PT, R8, 0x4, PT ;  /* 0x000000040800780c */ /* 0x000fe40003f26270 */
[----:B------:R-:W-:Y:S01]  /*02a0*/  LOP3.LUT R10, R10, 0xfffffff0, RZ, 0xc0, !PT ;  /* 0xfffffff00a0a7812 */ /* 0x000fe200078ec0ff */
[----:B------:R-:W-:Y:S01]  /*02b0*/  IMAD R13, R8, 0x4, R13 ;  /* 0x00000004080d7824 */ /* 0x000fe200078e020d */
[----:B------:R-:W-:-:S03]  /*02c0*/  ISETP.LT.AND P1, PT, R0, 0x10, !P1 ;  /* 0x000000100000780c */ /* 0x000fc60004f21270 */
[----:B-1----:R-:W-:-:S04]  /*02d0*/  IMAD.IADD R5, R13, 0x1, R10 ;  /* 0x000000010d057824 */ /* 0x002fc800078e020a */
[----:B---3--:R-:W-:-:S04]  /*02e0*/  IMAD.WIDE R4, R5, 0x4, R6 ;  /* 0x0000000405047825 */ /* 0x008fc800078e0206 */
[----:B------:R-:W-:-:S06]  /*02f0*/  IMAD.MOV.U32 R6, RZ, RZ, RZ ;  /* 0x000000ffff067224 */ /* 0x000fcc00078e00ff */
[----:B------:R1:W3:Y:S01]  /*0300*/  @P1 LDG.E.EL R6, desc[UR6][R4.64] ;  /* 0x0000000604061981 */ /* 0x0002e2000c2e1900 */
[----:B------:R-:W4:Y:S01]  /*0310*/  S2UR UR5, SR_CgaCtaId ;  /* 0x00000000000579c3 */ /* 0x000f220000008800 */
[----:B------:R-:W-:Y:S01]  /*0320*/  LOP3.LUT R0, R17, 0x1, RZ, 0xc0, !PT ;  /* 0x0000000111007812 */ /* 0x000fe200078ec0ff */
[----:B------:R-:W-:Y:S01]  /*0330*/  UMOV UR4, 0x400 ;  /* 0x0000040000047882 */ /* 0x000fe20000000000 */
[----:B------:R-:W-:Y:S01]  /*0340*/  IMAD.SHL.U32 R9, R9, 0x4, RZ ;  /* 0x0000000409097824 */ /* 0x000fe200078e00ff */
[----:B------:R-:W-:Y:S02]  /*0350*/  SHF.R.U32.HI R7, RZ, 0x2, R17 ;  /* 0x00000002ff077819 */ /* 0x000fe40000011611 */
[----:B------:R-:W-:-:S05]  /*0360*/  IMAD.SHL.U32 R8, R0, 0x40, RZ ;  /* 0x0000004000087824 */ /* 0x000fca00078e00ff */
[----:B------:R-:W-:Y:S02]  /*0370*/  LOP3.LUT R8, R8, R9, RZ, 0xfc, !PT ;  /* 0x0000000908087212 */ /* 0x000fe400078efcff */
[----:B------:R-:W-:Y:S01]  /*0380*/  LOP3.LUT R9, R7, 0x4, RZ, 0xc0, !PT ;  /* 0x0000000407097812 */ /* 0x000fe200078ec0ff */
[----:B----4-:R-:W-:-:S06]  /*0390*/  UPRMT UR4, UR5, 0x654, UR4 ;  /* 0x0000065405047896 */ /* 0x010fcc0008000004 */
[----:B------:R-:W-:-:S05]  /*03a0*/  LEA R7, R0, UR4, 0x2 ;  /* 0x0000000400077c11 */ /* 0x000fca000f8e10ff */
[----:B------:R-:W-:Y:S01]  /*03b0*/  IMAD.IADD R7, R7, 0x1, R8 ;  /* 0x0000000107077824 */ /* 0x000fe200078e0208 */
[----:B------:R-:W-:Y:S01]  /*03c0*/  LOP3.LUT R0, R17, 0x1f, RZ, 0xc0, !PT ;  /* 0x0000001f11007812 */ /* 0x000fe200078ec0ff */
[----:B------:R-:W-:-:S04]  /*03d0*/  VIADD R9, R9, UR4 ;  /* 0x0000000409097c36 */ /* 0x000fc80008000000 */
[----:B------:R-:W-:Y:S02]  /*03e0*/  IMAD R9, R0, 0x4, R9 ;  /* 0x0000000400097824 */ /* 0x000fe400078e0209 */
[----:B-1----:R-:W-:-:S05]  /*03f0*/  IMAD.SHL.U32 R4, R17, 0x2, RZ ;  /* 0x0000000211047824 */ /* 0x002fca00078e00ff */
[C---:B------:R-:W-:Y:S02]  /*0400*/  LOP3.LUT R5, R4.reuse, 0x1e, RZ, 0xc0, !PT ;  /* 0x0000001e04057812 */ /* 0x040fe400078ec0ff */
[----:B------:R-:W-:Y:S02]  /*0410*/  LOP3.LUT R11, R11, 0x1e, R4, 0xf8, !PT ;  /* 0x0000001e0b0b7812 */ /* 0x000fe400078ef804 */
[----:B------:R-:W-:Y:S02]  /*0420*/  LOP3.LUT R8, R4, 0x3c, RZ, 0xc0, !PT ;  /* 0x0000003c04087812 */ /* 0x000fe400078ec0ff */
[----:B------:R-:W-:-:S05]  /*0430*/  LEA R4, R5, UR4, 0x1 ;  /* 0x0000000405047c11 */ /* 0x000fca000f8e08ff */
[----:B------:R-:W-:Y:S02]  /*0440*/  IMAD R11, R11, 0x4, R4 ;  /* 0x000000040b0b7824 */ /* 0x000fe400078e0204 */
[----:B------:R-:W-:-:S04]  /*0450*/  VIADD R5, R8, UR4 ;  /* 0x0000000408057c36 */ /* 0x000fc80008000000 */
[----:B------:R-:W-:Y:S02]  /*0460*/  IMAD R5, R0, 0x4, R5 ;  /* 0x0000000400057824 */ /* 0x000fe400078e0205 */
[----:B--2---:R-:W-:-:S05]  /*0470*/  FADD R12, R15, R12 ;  /* 0x0000000c0f0c7221 */ /* 0x004fca0000000000 */
[----:B------:R-:W-:Y:S01]  /*0480*/  STS [R7], R12 ;  /* 0x0000000c07007388 */ /* 0x000fe20000000800 */
[----:B------:R-:W-:Y:S06]  /*0490*/  BAR.SYNC.DEFER_BLOCKING 0x0 ;  /* 0x0000000000007b1d */ /* 0x000fec0000010000 */
[----:B------:R-:W3:Y:S02]  /*04a0*/  LDS R9, [R9] ;  /* 0x0000000009097984 */ /* 0x000ee40000000800 */
[----:B---3--:R-:W-:Y:S01]  /*04b0*/  FADD R6, R9, R6 ;  /* 0x0000000609067221 */ /* 0x008fe20000000000 */
[----:B------:R-:W-:Y:S06]  /*04c0*/  BAR.SYNC.DEFER_BLOCKING 0x0 ;  /* 0x0000000000007b1d */ /* 0x000fec0000010000 */
[----:B------:R1:W-:Y:S02]  /*04d0*/  STS [R11], R6 ;  /* 0x000000060b007388 */ /* 0x0003e40000000800 */
[----:B------:R-:W-:Y:S06]  /*04e0*/  BAR.SYNC.DEFER_BLOCKING 0x0 ;  /* 0x0000000000007b1d */ /* 0x000fec0000010000 */
[----:B-1----:R-:W-:Y:S05]  /*04f0*/  @!P0 EXIT ;  /* 0x000000000000894d */ /* 0x002fea0003800000 */
[----:B------:R-:W0:Y:S04]  /*0500*/  LDS R5, [R5] ;  /* 0x0000000005057984 */ /* 0x000e280000000800 */
[----:B0-----:R-:W-:Y:S01]  /*0510*/  STG.E desc[UR6][R2.64], R5 ;  /* 0x0000000502007986 */ /* 0x001fe2000c101906 */
[----:B------:R-:W-:Y:S05]  /*0520*/  EXIT ;  /* 0x000000000000794d */ /* 0x000fea0003800000 */
.L_x_0:
[----:B------:R-:W-:-:S00]  /*0530*/  BRA `(.L_x_0) ;  /* 0xfffffffc00fc7947 */ /* 0x000fc0000383ffff */
[----:B------:R-:W-:-:S00]  /*0540*/  NOP ;  /* 0x0000000000007918 */ /* 0x000fc00000000000 */
        /* <DEDUP_REMOVED lines=11> */
.L_x_1:


//--------------------- .nv.shared.triton_poi_fused_add_11 --------------------------
	.section	.nv.shared.triton_poi_fused_add_11,"aw",@nobits
	.sectionflags	@""
	.align	16
	.zero		1024


//--------------------- .nv.constant0.triton_poi_fused_add_11 --------------------------
	.section	.nv.constant0.triton_poi_fused_add_11,"a",@progbits
	.sectionflags	@""
	.align	4
.nv.constant0.triton_poi_fused_add_11:
	.zero		560
